	.headerflags	@"EF_CUDA_TEXMODE_UNIFIED EF_CUDA_64BIT_ADDRESS EF_CUDA_ACCELERATORS EF_CUDA_SM90 EF_CUDA_VIRTUAL_SM(EF_CUDA_SM90)"
	.elftype	@"ET_EXEC"


//--------------------- .nv.info                  --------------------------
	.section	.nv.info,"",@"SHT_CUDA_INFO"
	.align	4


	//----- nvinfo : EIATTR_REGCOUNT
	.align		4
        /*0000*/ 	.byte	0x04, 0x2f
        /*0002*/ 	.short	(.L_3 - .L_2)
	.align		4
.L_2:
        /*0004*/ 	.word	index@(triton_poi_fused__native_batch_norm_legit_no_training_convolution_hardtanh_37)
        /*0008*/ 	.word	0x0000001c


	//----- nvinfo : EIATTR_MIN_STACK_SIZE
	.align		4
.L_3:
        /*000c*/ 	.byte	0x04, 0x12
        /*000e*/ 	.short	(.L_5 - .L_4)
	.align		4
.L_4:
        /*0010*/ 	.word	index@(triton_poi_fused__native_batch_norm_legit_no_training_convolution_hardtanh_37)
        /*0014*/ 	.word	0x00000000


	//----- nvinfo : EIATTR_FRAME_SIZE
	.align		4
.L_5:
        /*0018*/ 	.byte	0x04, 0x11
        /*001a*/ 	.short	(.L_7 - .L_6)
	.align		4
.L_6:
        /*001c*/ 	.word	index@(triton_poi_fused__native_batch_norm_legit_no_training_convolution_hardtanh_37)
        /*0020*/ 	.word	0x00000000


	//----- nvinfo : EIATTR_MIN_STACK_SIZE
	.align		4
.L_7:
        /*0024*/ 	.byte	0x04, 0x12
        /*0026*/ 	.short	(.L_9 - .L_8)
	.align		4
.L_8:
        /*0028*/ 	.word	index@(triton_poi_fused__native_batch_norm_legit_no_training_convolution_hardtanh_37)
        /*002c*/ 	.word	0x00000000
.L_9:


//--------------------- .nv.info.triton_poi_fused__native_batch_norm_legit_no_training_convolution_hardtanh_37 --------------------------
	.section	.nv.info.triton_poi_fused__native_batch_norm_legit_no_training_convolution_hardtanh_37,"",@"SHT_CUDA_INFO"
	.sectionflags	@""
	.align	4


	//----- nvinfo : EIATTR_CUDA_API_VERSION
	.align		4
        /*0000*/ 	.byte	0x04, 0x37
        /*0002*/ 	.short	(.L_11 - .L_10)
.L_10:
        /*0004*/ 	.word	0x0000007c


	//----- nvinfo : EIATTR_KPARAM_INFO
	.align		4
.L_11:
        /*0008*/ 	.byte	0x04, 0x17
        /*000a*/ 	.short	(.L_13 - .L_12)
.L_12:
        /*000c*/ 	.word	0x00000000
        /*0010*/ 	.short	0x0007
        /*0012*/ 	.short	0x0038
        /*0014*/ 	.byte	0x00, 0xf0, 0x11, 0x00


	//----- nvinfo : EIATTR_KPARAM_INFO
	.align		4
.L_13:
        /*0018*/ 	.byte	0x04, 0x17
        /*001a*/ 	.short	(.L_15 - .L_14)
.L_14:
        /*001c*/ 	.word	0x00000000
        /*0020*/ 	.short	0x0006
        /*0022*/ 	.short	0x0030
        /*0024*/ 	.byte	0x00, 0xf4, 0x21, 0x00


	//----- nvinfo : EIATTR_KPARAM_INFO
	.align		4
.L_15:
        /*0028*/ 	.byte	0x04, 0x17
        /*002a*/ 	.short	(.L_17 - .L_16)
.L_16:
        /*002c*/ 	.word	0x00000000
        /*0030*/ 	.short	0x0005
        /*0032*/ 	.short	0x0028
        /*0034*/ 	.byte	0x00, 0xf4, 0x21, 0x00


	//----- nvinfo : EIATTR_KPARAM_INFO
	.align		4
.L_17:
        /*0038*/ 	.byte	0x04, 0x17
        /*003a*/ 	.short	(.L_19 - .L_18)
.L_18:
        /*003c*/ 	.word	0x00000000
        /*0040*/ 	.short	0x0004
        /*0042*/ 	.short	0x0020
        /*0044*/ 	.byte	0x00, 0xf4, 0x21, 0x00


	//----- nvinfo : EIATTR_KPARAM_INFO
	.align		4
.L_19:
        /*0048*/ 	.byte	0x04, 0x17
        /*004a*/ 	.short	(.L_21 - .L_20)
.L_20:
        /*004c*/ 	.word	0x00000000
        /*0050*/ 	.short	0x0003
        /*0052*/ 	.short	0x0018
        /*0054*/ 	.byte	0x00, 0xf4, 0x21, 0x00


	//----- nvinfo : EIATTR_KPARAM_INFO
	.align		4
.L_21:
        /*0058*/ 	.byte	0x04, 0x17
        /*005a*/ 	.short	(.L_23 - .L_22)
.L_22:
        /*005c*/ 	.word	0x00000000
        /*0060*/ 	.short	0x0002
        /*0062*/ 	.short	0x0010
        /*0064*/ 	.byte	0x00, 0xf4, 0x21, 0x00


	//----- nvinfo : EIATTR_KPARAM_INFO
	.align		4
.L_23:
        /*0068*/ 	.byte	0x04, 0x17
        /*006a*/ 	.short	(.L_25 - .L_24)
.L_24:
        /*006c*/ 	.word	0x00000000
        /*0070*/ 	.short	0x0001
        /*0072*/ 	.short	0x0008
        /*0074*/ 	.byte	0x00, 0xf4, 0x21, 0x00


	//----- nvinfo : EIATTR_KPARAM_INFO
	.align		4
.L_25:
        /*0078*/ 	.byte	0x04, 0x17
        /*007a*/ 	.short	(.L_27 - .L_26)
.L_26:
        /*007c*/ 	.word	0x00000000
        /*0080*/ 	.short	0x0000
        /*0082*/ 	.short	0x0000
        /*0084*/ 	.byte	0x00, 0xf4, 0x21, 0x00


	//----- nvinfo : EIATTR_SPARSE_MMA_MASK
	.align		4
.L_27:
        /*0088*/ 	.byte	0x03, 0x50
        /*008a*/ 	.short	0x0000


	//----- nvinfo : EIATTR_MAXREG_COUNT
	.align		4
        /*008c*/ 	.byte	0x03, 0x1b
        /*008e*/ 	.short	0x00ff


	//----- nvinfo : EIATTR_EXIT_INSTR_OFFSETS
	.align		4
        /*0090*/ 	.byte	0x04, 0x1c
        /*0092*/ 	.short	(.L_29 - .L_28)


	//   ....[0]....
.L_28:
        /*0094*/ 	.word	0x000004f0


	//   ....[1]....
        /*0098*/ 	.word	0x00000510


	//----- nvinfo : EIATTR_REQNTID
	.align		4
.L_29:
        /*009c*/ 	.byte	0x04, 0x10
        /*009e*/ 	.short	(.L_31 - .L_30)
.L_30:
        /*00a0*/ 	.word	0x00000100
        /*00a4*/ 	.word	0x00000001
        /*00a8*/ 	.word	0x00000001


	//----- nvinfo : EIATTR_CBANK_PARAM_SIZE
	.align		4
.L_31:
        /*00ac*/ 	.byte	0x03, 0x19
        /*00ae*/ 	.short	0x003c


	//----- nvinfo : EIATTR_PARAM_CBANK
	.align		4
        /*00b0*/ 	.byte	0x04, 0x0a
        /*00b2*/ 	.short	(.L_33 - .L_32)
	.align		4
.L_32:
        /*00b4*/ 	.word	index@(.nv.constant0.triton_poi_fused__native_batch_norm_legit_no_training_convolution_hardtanh_37)
        /*00b8*/ 	.short	0x0210
        /*00ba*/ 	.short	0x003c


	//----- nvinfo : EIATTR_SW_WAR
	.align		4
.L_33:
        /*00bc*/ 	.byte	0x04, 0x36
        /*00be*/ 	.short	(.L_35 - .L_34)
.L_34:
        /*00c0*/ 	.word	0x00000008
.L_35:


//--------------------- .nv.callgraph             --------------------------
	.section	.nv.callgraph,"",@"SHT_CUDA_CALLGRAPH"
	.align	4
	.sectionentsize	8
	.align		4
        /*0000*/ 	.word	0x00000000
	.align		4
        /*0004*/ 	.word	0xffffffff
	.align		4
        /*0008*/ 	.word	0x00000000
	.align		4
        /*000c*/ 	.word	0xfffffffe
	.align		4
        /*0010*/ 	.word	0x00000000
	.align		4
        /*0014*/ 	.word	0xfffffffd
	.align		4
        /*0018*/ 	.word	0x00000000
	.align		4
        /*001c*/ 	.word	0xfffffffc


//--------------------- .nv.constant4             --------------------------
	.section	.nv.constant4,"a",@progbits
	.align	8
	.align		8
.nv.constant4:
        /*0000*/ 	.dword	_$_str
	.align		8
        /*0008*/ 	.dword	_$_str_$_2


//--------------------- .text.triton_poi_fused__native_batch_norm_legit_no_training_convolution_hardtanh_37 --------------------------
	.section	.text.triton_poi_fused__native_batch_norm_legit_no_training_convolution_hardtanh_37,"ax",@progbits
	.align	128
        .global         triton_poi_fused__native_batch_norm_legit_no_training_convolution_hardtanh_37
        .type           triton_poi_fused__native_batch_norm_legit_no_training_convolution_hardtanh_37,@function
        .size           triton_poi_fused__native_batch_norm_legit_no_training_convolution_hardtanh_37,(.L_x_1 - triton_poi_fused__native_batch_norm_legit_no_training_convolution_hardtanh_37)
        .other          triton_poi_fused__native_batch_norm_legit_no_training_convolution_hardtanh_37,@"STO_CUDA_ENTRY STV_DEFAULT"
triton_poi_fused__native_batch_norm_legit_no_training_convolution_hardtanh_37:
.text.triton_poi_fused__native_batch_norm_legit_no_training_convolution_hardtanh_37:
[----:B------:R-:W0:Y:S01]  /*0000*/  LDC R1, c[0x0][0x28] ;  /* 0x00000a00ff017b82 */ /* 0x000e220000000800 */
[----:B------:R-:W1:Y:S01]  /*0010*/  S2R R0, SR_TID.X ;  /* 0x0000000000007919 */ /* 0x000e620000002100 */
[----:B------:R-:W-:-:S06]  /*0020*/  HFMA2.MMA R2, -RZ, RZ, 0, 0 ;  /* 0x00000000ff027435 */ /* 0x000fcc00000001ff */
[----:B------:R-:W2:Y:S01]  /*0030*/  LDC.64 R4, c[0x0][0x228] ;  /* 0x00008a00ff047b82 */ /* 0x000ea20000000a00 */
[----:B------:R-:W-:Y:S01]  /*0040*/  CS2R R8, SRZ ;  /* 0x0000000000087805 */ /* 0x000fe2000001ff00 */
[----:B------:R-:W3:Y:S01]  /*0050*/  S2R R3, SR_CTAID.X ;  /* 0x0000000000037919 */ /* 0x000ee20000002500 */
[----:B------:R-:W-:-:S05]  /*0060*/  ULDC.64 UR4, c[0x0][0x208] ;  /* 0x0000820000047ab9 */ /* 0x000fca0000000a00 */
[----:B------:R-:W4:Y:S08]  /*0070*/  LDC.64 R18, c[0x0][0x218] ;  /* 0x00008600ff127b82 */ /* 0x000f300000000a00 */
[----:B------:R-:W5:Y:S08]  /*0080*/  LDC.64 R20, c[0x0][0x220] ;  /* 0x00008800ff147b82 */ /* 0x000f700000000a00 */
[----:B------:R-:W5:Y:S01]  /*0090*/  LDC.64 R14, c[0x0][0x238] ;  /* 0x00008e00ff0e7b82 */ /* 0x000f620000000a00 */
[----:B-1----:R-:W-:-:S07]  /*00a0*/  SHF.L.U32 R0, R0, 0x1, RZ ;  /* 0x0000000100007819 */ /* 0x002fce00000006ff */
[----:B------:R-:W1:Y:S01]  /*00b0*/  LDC.64 R22, c[0x0][0x230] ;  /* 0x00008c00ff167b82 */ /* 0x000e620000000a00 */
[----:B------:R-:W-:-:S04]  /*00c0*/  LOP3.LUT R0, R0, 0x1fe, RZ, 0xc0, !PT ;  /* 0x000001fe00007812 */ /* 0x000fc800078ec0ff */
[----:B---3--:R-:W-:-:S04]  /*00d0*/  LEA R3, R3, R0, 0x9 ;  /* 0x0000000003037211 */ /* 0x008fc800078e48ff */
[C---:B------:R-:W-:Y:S01]  /*00e0*/  ISETP.GE.AND P0, PT, R3.reuse, 0x38400, PT ;  /* 0x000384000300780c */ /* 0x040fe20003f06270 */
[----:B------:R-:W-:-:S05]  /*00f0*/  IMAD.HI R0, R3, -0x6e5d4c3b, R2 ;  /* 0x91a2b3c503007827 */ /* 0x000fca00078e0202 */
[----:B------:R-:W-:-:S04]  /*0100*/  SHF.R.U32.HI R7, RZ, 0x1f, R0 ;  /* 0x0000001fff077819 */ /* 0x000fc80000011600 */
[----:B------:R-:W-:-:S05]  /*0110*/  LEA.HI.SX32 R7, R0, R7, 0x17 ;  /* 0x0000000700077211 */ /* 0x000fca00078fbaff */
[----:B------:R-:W-:Y:S02]  /*0120*/  IMAD R0, R7, -0x384, R3 ;  /* 0xfffffc7c07007824 */ /* 0x000fe400078e0203 */
[----:B------:R-:W3:Y:S02]  /*0130*/  LDC.64 R6, c[0x0][0x210] ;  /* 0x00008400ff067b82 */ /* 0x000ee40000000a00 */
[----:B--2---:R-:W-:-:S05]  /*0140*/  IMAD.WIDE R4, R0, 0x4, R4 ;  /* 0x0000000400047825 */ /* 0x004fca00078e0204 */
[----:B------:R2:W3:Y:S01]  /*0150*/  @!P0 LDG.E.EL.64 R8, desc[UR4][R4.64] ;  /* 0x0000000404088981 */ /* 0x0004e2000c2e1b00 */
[----:B------:R-:W-:Y:S02]  /*0160*/  CS2R R10, SRZ ;  /* 0x00000000000a7805 */ /* 0x000fe4000001ff00 */
[----:B------:R-:W-:Y:S01]  /*0170*/  CS2R R12, SRZ ;  /* 0x00000000000c7805 */ /* 0x000fe2000001ff00 */
[----:B----4-:R-:W-:-:S04]  /*0180*/  IMAD.WIDE R18, R0, 0x4, R18 ;  /* 0x0000000400127825 */ /* 0x010fc800078e0212 */
[C---:B-----5:R-:W-:Y:S01]  /*0190*/  IMAD.WIDE R20, R0.reuse, 0x4, R20 ;  /* 0x0000000400147825 */ /* 0x060fe200078e0214 */
[----:B------:R4:W5:Y:S01]  /*01a0*/  @!P0 LDG.E.EL.64 R10, desc[UR4][R18.64] ;  /* 0x00000004120a8981 */ /* 0x000962000c2e1b00 */
[----:B--2---:R-:W-:Y:S02]  /*01b0*/  CS2R R4, SRZ ;  /* 0x0000000000047805 */ /* 0x004fe4000001ff00 */
[----:B0-----:R-:W-:-:S04]  /*01c0*/  IMAD.WIDE R24, R0, 0x4, R14 ;  /* 0x0000000400187825 */ /* 0x001fc800078e020e */
[----:B---3--:R-:W-:Y:S01]  /*01d0*/  IMAD.WIDE R6, R3, 0x4, R6 ;  /* 0x0000000403067825 */ /* 0x008fe200078e0206 */
[----:B------:R-:W2:Y:S04]  /*01e0*/  @!P0 LDG.E.EL.64 R4, desc[UR4][R20.64] ;  /* 0x0000000414048981 */ /* 0x000ea8000c2e1b00 */
[----:B------:R-:W5:Y:S01]  /*01f0*/  @!P0 LDG.E.64 R12, desc[UR4][R6.64] ;  /* 0x00000004060c8981 */ /* 0x000f62000c1e1b00 */
[----:B------:R-:W-:Y:S02]  /*0200*/  CS2R R14, SRZ ;  /* 0x00000000000e7805 */ /* 0x000fe4000001ff00 */
[----:B------:R-:W-:Y:S01]  /*0210*/  CS2R R16, SRZ ;  /* 0x0000000000107805 */ /* 0x000fe2000001ff00 */
[----:B-1----:R-:W-:-:S05]  /*0220*/  IMAD.WIDE R22, R0, 0x4, R22 ;  /* 0x0000000400167825 */ /* 0x002fca00078e0216 */
[----:B------:R-:W3:Y:S04]  /*0230*/  @!P0 LDG.E.EL.64 R14, desc[UR4][R22.64] ;  /* 0x00000004160e8981 */ /* 0x000ee8000c2e1b00 */
[----:B------:R-:W3:Y:S01]  /*0240*/  @!P0 LDG.E.EL.64 R16, desc[UR4][R24.64] ;  /* 0x0000000418108981 */ /* 0x000ee2000c2e1b00 */
[----:B----4-:R-:W-:Y:S01]  /*0250*/  MOV R19, 0x3e800000 ;  /* 0x3e80000000137802 */ /* 0x010fe20000000f00 */
[----:B------:R-:W-:Y:S01]  /*0260*/  FADD R8, R8, 9.9999997473787516356e-06 ;  /* 0x3727c5ac08087421 */ /* 0x000fe20000000000 */
[----:B------:R-:W-:-:S03]  /*0270*/  FADD R9, R9, 9.9999997473787516356e-06 ;  /* 0x3727c5ac09097421 */ /* 0x000fc60000000000 */
[----:B------:R-:W0:Y:S08]  /*0280*/  MUFU.SQRT R0, R8 ;  /* 0x0000000800007308 */ /* 0x000e300000002000 */
[----:B------:R-:W1:Y:S01]  /*0290*/  MUFU.SQRT R2, R9 ;  /* 0x0000000900027308 */ /* 0x000e620000002000 */
[C---:B0-----:R-:W-:Y:S02]  /*02a0*/  FSETP.GT.AND P1, PT, R0.reuse, 8.50705917302346158658e+37, PT ;  /* 0x7e8000000000780b */ /* 0x041fe40003f24000 */
[----:B------:R-:W-:-:S02]  /*02b0*/  FSETP.GEU.AND P3, PT, R0, 1.175494350822287508e-38, PT ;  /* 0x008000000000780b */ /* 0x000fc40003f6e000 */
[C---:B-1----:R-:W-:Y:S02]  /*02c0*/  FSETP.GT.AND P2, PT, R2.reuse, 8.50705917302346158658e+37, PT ;  /* 0x7e8000000200780b */ /* 0x042fe40003f44000 */
[----:B------:R-:W-:-:S07]  /*02d0*/  FSETP.GEU.AND P4, PT, R2, 1.175494350822287508e-38, PT ;  /* 0x008000000200780b */ /* 0x000fce0003f8e000 */
[----:B------:R-:W-:-:S04]  /*02e0*/  @P1 FMUL R0, R0, 0.25 ;  /* 0x3e80000000001820 */ /* 0x000fc80000400000 */
[----:B------:R-:W-:Y:S01]  /*02f0*/  @!P3 FMUL R0, R0, 16777216 ;  /* 0x4b8000000000b820 */ /* 0x000fe20000400000 */
[----:B------:R-:W-:-:S04]  /*0300*/  @P2 FMUL R2, R2, 0.25 ;  /* 0x3e80000002022820 */ /* 0x000fc80000400000 */
[----:B------:R-:W-:Y:S01]  /*0310*/  @!P4 FMUL R2, R2, 16777216 ;  /* 0x4b8000000202c820 */ /* 0x000fe20000400000 */
[----:B------:R-:W0:Y:S01]  /*0320*/  MUFU.RCP R0, R0 ;  /* 0x0000000000007308 */ /* 0x000e220000001000 */
[----:B------:R-:W-:-:S07]  /*0330*/  FSEL R9, R19, 1, P1 ;  /* 0x3f80000013097808 */ /* 0x000fce0000800000 */
[----:B------:R-:W1:Y:S01]  /*0340*/  MUFU.RCP R2, R2 ;  /* 0x0000000200027308 */ /* 0x000e620000001000 */
[----:B------:R-:W-:Y:S01]  /*0350*/  FSEL R19, R19, 1, P2 ;  /* 0x3f80000013137808 */ /* 0x000fe20001000000 */
[----:B------:R-:W-:Y:S01]  /*0360*/  @!P3 FMUL R9, R9, 16777216 ;  /* 0x4b8000000909b820 */ /* 0x000fe20000400000 */
[----:B-----5:R-:W-:Y:S01]  /*0370*/  FADD R10, R10, R12 ;  /* 0x0000000c0a0a7221 */ /* 0x020fe20000000000 */
[----:B------:R-:W-:Y:S02]  /*0380*/  FADD R11, R11, R13 ;  /* 0x0000000d0b0b7221 */ /* 0x000fe40000000000 */
[----:B------:R-:W-:Y:S01]  /*0390*/  @!P4 FMUL R19, R19, 16777216 ;  /* 0x4b8000001313c820 */ /* 0x000fe20000400000 */
[----:B0-----:R-:W-:Y:S01]  /*03a0*/  FMUL R9, R0, R9 ;  /* 0x0000000900097220 */ /* 0x001fe20000400000 */
[----:B--2---:R-:W-:Y:S01]  /*03b0*/  FADD R4, R10, -R4 ;  /* 0x800000040a047221 */ /* 0x004fe20000000000 */
[----:B------:R-:W-:-:S03]  /*03c0*/  FADD R5, R11, -R5 ;  /* 0x800000050b057221 */ /* 0x000fc60000000000 */
[----:B------:R-:W-:Y:S01]  /*03d0*/  FMUL R9, R4, R9 ;  /* 0x0000000904097220 */ /* 0x000fe20000400000 */
[----:B-1----:R-:W-:-:S03]  /*03e0*/  FMUL R0, R2, R19 ;  /* 0x0000001302007220 */ /* 0x002fc60000400000 */
[----:B---3--:R-:W-:Y:S01]  /*03f0*/  FFMA R9, R9, R14, R16 ;  /* 0x0000000e09097223 */ /* 0x008fe20000000010 */
[----:B------:R-:W-:Y:S02]  /*0400*/  FMUL R0, R5, R0 ;  /* 0x0000000005007220 */ /* 0x000fe40000400000 */
[----:B------:R-:W0:Y:S02]  /*0410*/  LDC.64 R4, c[0x0][0x240] ;  /* 0x00009000ff047b82 */ /* 0x000e240000000a00 */
[----:B------:R-:W-:Y:S01]  /*0420*/  FFMA R0, R0, R15, R17 ;  /* 0x0000000f00007223 */ /* 0x000fe20000000011 */
[----:B------:R-:W-:-:S04]  /*0430*/  FSETP.GTU.AND P1, PT, R9, RZ, PT ;  /* 0x000000ff0900720b */ /* 0x000fc80003f2c000 */
[C---:B------:R-:W-:Y:S02]  /*0440*/  FSETP.GTU.AND P2, PT, R0.reuse, RZ, PT ;  /* 0x000000ff0000720b */ /* 0x040fe40003f4c000 */
[----:B------:R-:W-:Y:S02]  /*0450*/  FSEL R8, R9, RZ, P1 ;  /* 0x000000ff09087208 */ /* 0x000fe40000800000 */
[----:B------:R-:W-:Y:S02]  /*0460*/  FSEL R9, R0, RZ, P2 ;  /* 0x000000ff00097208 */ /* 0x000fe40001000000 */
[C---:B------:R-:W-:Y:S02]  /*0470*/  FSETP.GEU.AND P1, PT, R8.reuse, 6, PT ;  /* 0x40c000000800780b */ /* 0x040fe40003f2e000 */
[----:B------:R-:W-:Y:S01]  /*0480*/  FSETP.GEU.AND P2, PT, R9, 6, PT ;  /* 0x40c000000900780b */ /* 0x000fe20003f4e000 */
[----:B------:R1:W-:Y:S01]  /*0490*/  @!P0 STG.E.64 desc[UR4][R6.64], R10 ;  /* 0x0000000a06008986 */ /* 0x0003e2000c101b04 */
[----:B------:R-:W-:-:S02]  /*04a0*/  FSETP.NAN.AND P3, PT, R8, R8, PT ;  /* 0x000000080800720b */ /* 0x000fc40003f68000 */
[----:B------:R-:W-:Y:S01]  /*04b0*/  FSETP.NAN.AND P4, PT, R9, R9, PT ;  /* 0x000000090900720b */ /* 0x000fe20003f88000 */
[----:B0-----:R-:W-:-:S06]  /*04c0*/  IMAD.WIDE R2, R3, 0x4, R4 ;  /* 0x0000000403027825 */ /* 0x001fcc00078e0204 */
[----:B------:R-:W-:Y:S02]  /*04d0*/  @P1 SEL R8, R8, 0x40c00000, P3 ;  /* 0x40c0000008081807 */ /* 0x000fe40001800000 */
[----:B------:R-:W-:Y:S01]  /*04e0*/  @P2 SEL R9, R9, 0x40c00000, P4 ;  /* 0x40c0000009092807 */ /* 0x000fe20002000000 */
[----:B------:R-:W-:Y:S06]  /*04f0*/  @P0 EXIT ;  /* 0x000000000000094d */ /* 0x000fec0003800000 */
[----:B------:R-:W-:Y:S01]  /*0500*/  STG.E.64 desc[UR4][R2.64], R8 ;  /* 0x0000000802007986 */ /* 0x000fe2000c101b04 */
[----:B------:R-:W-:Y:S05]  /*0510*/  EXIT ;  /* 0x000000000000794d */ /* 0x000fea0003800000 */
.L_x_0:
[----:B------:R-:W-:-:S00]  /*0520*/  BRA `(.L_x_0) ;  /* 0xfffffffc00fc7947 */ /* 0x000fc0000383ffff */
[----:B------:R-:W-:-:S00]  /*0530*/  NOP ;  /* 0x0000000000007918 */ /* 0x000fc00000000000 */
        /* <DEDUP_REMOVED lines=12> */
.L_x_1:


//--------------------- .nv.global.init           --------------------------
	.section	.nv.global.init,"aw",@progbits
.nv.global.init:
	.type		_$_str,@object
	.size		_$_str,(_$_str_$_2 - _$_str)
_$_str:
        /*0000*/ 	.byte	0x5f, 0x5f, 0x43, 0x55, 0x44, 0x41, 0x5f, 0x46, 0x54, 0x5a, 0x00
	.type		_$_str_$_2,@object
	.size		_$_str_$_2,(.L_1 - _$_str_$_2)
_$_str_$_2:
        /*000b*/ 	.byte	0x5f, 0x5f, 0x43, 0x55, 0x44, 0x41, 0x5f, 0x50, 0x52, 0x45, 0x43, 0x5f, 0x53, 0x51, 0x52, 0x54
        /*001b*/ 	.byte	0x00
.L_1:


//--------------------- .nv.constant0.triton_poi_fused__native_batch_norm_legit_no_training_convolution_hardtanh_37 --------------------------
	.section	.nv.constant0.triton_poi_fused__native_batch_norm_legit_no_training_convolution_hardtanh_37,"a",@progbits
	.sectionflags	@""
	.align	4
.nv.constant0.triton_poi_fused__native_batch_norm_legit_no_training_convolution_hardtanh_37:
	.zero		588
